	.headerflags	@"EF_CUDA_TEXMODE_UNIFIED EF_CUDA_64BIT_ADDRESS EF_CUDA_ACCELERATORS EF_CUDA_SM90 EF_CUDA_VIRTUAL_SM(EF_CUDA_SM90)"
	.elftype	@"ET_EXEC"


//--------------------- .nv.info                  --------------------------
	.section	.nv.info,"",@"SHT_CUDA_INFO"
	.align	4


	//----- nvinfo : EIATTR_REGCOUNT
	.align		4
        /*0000*/ 	.byte	0x04, 0x2f
        /*0002*/ 	.short	(.L_1 - .L_0)
	.align		4
.L_0:
        /*0004*/ 	.word	index@(triton_poi_fused_add_19)
        /*0008*/ 	.word	0x0000000a


	//----- nvinfo : EIATTR_MIN_STACK_SIZE
	.align		4
.L_1:
        /*000c*/ 	.byte	0x04, 0x12
        /*000e*/ 	.short	(.L_3 - .L_2)
	.align		4
.L_2:
        /*0010*/ 	.word	index@(triton_poi_fused_add_19)
        /*0014*/ 	.word	0x00000000


	//----- nvinfo : EIATTR_FRAME_SIZE
	.align		4
.L_3:
        /*0018*/ 	.byte	0x04, 0x11
        /*001a*/ 	.short	(.L_5 - .L_4)
	.align		4
.L_4:
        /*001c*/ 	.word	index@(triton_poi_fused_add_19)
        /*0020*/ 	.word	0x00000000


	//----- nvinfo : EIATTR_MIN_STACK_SIZE
	.align		4
.L_5:
        /*0024*/ 	.byte	0x04, 0x12
        /*0026*/ 	.short	(.L_7 - .L_6)
	.align		4
.L_6:
        /*0028*/ 	.word	index@(triton_poi_fused_add_19)
        /*002c*/ 	.word	0x00000000
.L_7:


//--------------------- .nv.info.triton_poi_fused_add_19 --------------------------
	.section	.nv.info.triton_poi_fused_add_19,"",@"SHT_CUDA_INFO"
	.sectionflags	@""
	.align	4


	//----- nvinfo : EIATTR_CUDA_API_VERSION
	.align		4
        /*0000*/ 	.byte	0x04, 0x37
        /*0002*/ 	.short	(.L_9 - .L_8)
.L_8:
        /*0004*/ 	.word	0x0000007c


	//----- nvinfo : EIATTR_KPARAM_INFO
	.align		4
.L_9:
        /*0008*/ 	.byte	0x04, 0x17
        /*000a*/ 	.short	(.L_11 - .L_10)
.L_10:
        /*000c*/ 	.word	0x00000000
        /*0010*/ 	.short	0x0002
        /*0012*/ 	.short	0x0010
        /*0014*/ 	.byte	0x00, 0xf0, 0x11, 0x00


	//----- nvinfo : EIATTR_KPARAM_INFO
	.align		4
.L_11:
        /*0018*/ 	.byte	0x04, 0x17
        /*001a*/ 	.short	(.L_13 - .L_12)
.L_12:
        /*001c*/ 	.word	0x00000000
        /*0020*/ 	.short	0x0001
        /*0022*/ 	.short	0x0008
        /*0024*/ 	.byte	0x00, 0xf4, 0x21, 0x00


	//----- nvinfo : EIATTR_KPARAM_INFO
	.align		4
.L_13:
        /*0028*/ 	.byte	0x04, 0x17
        /*002a*/ 	.short	(.L_15 - .L_14)
.L_14:
        /*002c*/ 	.word	0x00000000
        /*0030*/ 	.short	0x0000
        /*0032*/ 	.short	0x0000
        /*0034*/ 	.byte	0x00, 0xf4, 0x21, 0x00


	//----- nvinfo : EIATTR_SPARSE_MMA_MASK
	.align		4
.L_15:
        /*0038*/ 	.byte	0x03, 0x50
        /*003a*/ 	.short	0x0000


	//----- nvinfo : EIATTR_MAXREG_COUNT
	.align		4
        /*003c*/ 	.byte	0x03, 0x1b
        /*003e*/ 	.short	0x00ff


	//----- nvinfo : EIATTR_EXIT_INSTR_OFFSETS
	.align		4
        /*0040*/ 	.byte	0x04, 0x1c
        /*0042*/ 	.short	(.L_17 - .L_16)


	//   ....[0]....
.L_16:
        /*0044*/ 	.word	0x00000100


	//----- nvinfo : EIATTR_REQNTID
	.align		4
.L_17:
        /*0048*/ 	.byte	0x04, 0x10
        /*004a*/ 	.short	(.L_19 - .L_18)
.L_18:
        /*004c*/ 	.word	0x00000100
        /*0050*/ 	.word	0x00000001
        /*0054*/ 	.word	0x00000001


	//----- nvinfo : EIATTR_CBANK_PARAM_SIZE
	.align		4
.L_19:
        /*0058*/ 	.byte	0x03, 0x19
        /*005a*/ 	.short	0x0014


	//----- nvinfo : EIATTR_PARAM_CBANK
	.align		4
        /*005c*/ 	.byte	0x04, 0x0a
        /*005e*/ 	.short	(.L_21 - .L_20)
	.align		4
.L_20:
        /*0060*/ 	.word	index@(.nv.constant0.triton_poi_fused_add_19)
        /*0064*/ 	.short	0x0210
        /*0066*/ 	.short	0x0014


	//----- nvinfo : EIATTR_SW_WAR
	.align		4
.L_21:
        /*0068*/ 	.byte	0x04, 0x36
        /*006a*/ 	.short	(.L_23 - .L_22)
.L_22:
        /*006c*/ 	.word	0x00000008
.L_23:


//--------------------- .nv.callgraph             --------------------------
	.section	.nv.callgraph,"",@"SHT_CUDA_CALLGRAPH"
	.align	4
	.sectionentsize	8
	.align		4
        /*0000*/ 	.word	0x00000000
	.align		4
        /*0004*/ 	.word	0xffffffff
	.align		4
        /*0008*/ 	.word	0x00000000
	.align		4
        /*000c*/ 	.word	0xfffffffe
	.align		4
        /*0010*/ 	.word	0x00000000
	.align		4
        /*0014*/ 	.word	0xfffffffd
	.align		4
        /*0018*/ 	.word	0x00000000
	.align		4
        /*001c*/ 	.word	0xfffffffc


//--------------------- .text.triton_poi_fused_add_19 --------------------------
	.section	.text.triton_poi_fused_add_19,"ax",@progbits
	.align	128
        .global         triton_poi_fused_add_19
        .type           triton_poi_fused_add_19,@function
        .size           triton_poi_fused_add_19,(.L_x_1 - triton_poi_fused_add_19)
        .other          triton_poi_fused_add_19,@"STO_CUDA_ENTRY STV_DEFAULT"
triton_poi_fused_add_19:
.text.triton_poi_fused_add_19:
[----:B------:R-:W-:Y:S01]  /*0000*/  LDC R1, c[0x0][0x28] ;  /* 0x00000a00ff017b82 */ /* 0x000fe20000000800 */
[----:B------:R-:W1:Y:S07]  /*0010*/  S2R R0, SR_TID.X ;  /* 0x0000000000007919 */ /* 0x000e6e0000002100 */
[----:B------:R-:W2:Y:S01]  /*0020*/  LDC.64 R4, c[0x0][0x218] ;  /* 0x00008600ff047b82 */ /* 0x000ea20000000a00 */
[----:B------:R-:W-:Y:S01]  /*0030*/  ULDC.64 UR4, c[0x0][0x208] ;  /* 0x0000820000047ab9 */ /* 0x000fe20000000a00 */
[----:B------:R-:W3:Y:S06]  /*0040*/  S2R R7, SR_CTAID.X ;  /* 0x0000000000077919 */ /* 0x000eec0000002500 */
[----:B------:R-:W4:Y:S01]  /*0050*/  LDC.64 R2, c[0x0][0x210] ;  /* 0x00008400ff027b82 */ /* 0x000f220000000a00 */
[----:B-1----:R-:W-:-:S04]  /*0060*/  SHF.L.U32 R0, R0, 0x1, RZ ;  /* 0x0000000100007819 */ /* 0x002fc800000006ff */
[----:B------:R-:W-:-:S04]  /*0070*/  LOP3.LUT R0, R0, 0x1fe, RZ, 0xc0, !PT ;  /* 0x000001fe00007812 */ /* 0x000fc800078ec0ff */
[----:B---3--:R-:W-:-:S05]  /*0080*/  LEA R7, R7, R0, 0x9 ;  /* 0x0000000007077211 */ /* 0x008fca00078e48ff */
[----:B--2---:R-:W-:-:S04]  /*0090*/  IMAD.WIDE R4, R7, 0x4, R4 ;  /* 0x0000000407047825 */ /* 0x004fc800078e0204 */
[----:B----4-:R-:W-:Y:S02]  /*00a0*/  IMAD.WIDE R2, R7, 0x4, R2 ;  /* 0x0000000407027825 */ /* 0x010fe400078e0202 */
[----:B------:R-:W2:Y:S04]  /*00b0*/  LDG.E.64 R4, desc[UR4][R4.64] ;  /* 0x0000000404047981 */ /* 0x000ea8000c1e1b00 */
[----:B------:R-:W2:Y:S02]  /*00c0*/  LDG.E.64 R6, desc[UR4][R2.64] ;  /* 0x0000000402067981 */ /* 0x000ea4000c1e1b00 */
[----:B--2---:R-:W-:Y:S01]  /*00d0*/  FADD R6, R6, R4 ;  /* 0x0000000406067221 */ /* 0x004fe20000000000 */
[----:B------:R-:W-:-:S05]  /*00e0*/  FADD R7, R7, R5 ;  /* 0x0000000507077221 */ /* 0x000fca0000000000 */
[----:B------:R-:W-:Y:S01]  /*00f0*/  STG.E.64 desc[UR4][R2.64], R6 ;  /* 0x0000000602007986 */ /* 0x000fe2000c101b04 */
[----:B------:R-:W-:Y:S05]  /*0100*/  EXIT ;  /* 0x000000000000794d */ /* 0x000fea0003800000 */
.L_x_0:
[----:B------:R-:W-:-:S00]  /*0110*/  BRA `(.L_x_0) ;  /* 0xfffffffc00fc7947 */ /* 0x000fc0000383ffff */
[----:B------:R-:W-:-:S00]  /*0120*/  NOP ;  /* 0x0000000000007918 */ /* 0x000fc00000000000 */
        /* <DEDUP_REMOVED lines=13> */
.L_x_1:


//--------------------- .nv.constant0.triton_poi_fused_add_19 --------------------------
	.section	.nv.constant0.triton_poi_fused_add_19,"a",@progbits
	.sectionflags	@""
	.align	4
.nv.constant0.triton_poi_fused_add_19:
	.zero		548
